//
// Generated by NVIDIA NVVM Compiler
//
// Compiler Build ID: CL-36424714
// Cuda compilation tools, release 13.0, V13.0.88
// Based on NVVM 20.0.0
//

.version 9.0
.target sm_100
.address_size 64

	// .globl	_Z6vecAddPdS_S_j

.visible .entry _Z6vecAddPdS_S_j(
	.param .u64 .ptr .align 1 _Z6vecAddPdS_S_j_param_0,
	.param .u64 .ptr .align 1 _Z6vecAddPdS_S_j_param_1,
	.param .u64 .ptr .align 1 _Z6vecAddPdS_S_j_param_2,
	.param .u32 _Z6vecAddPdS_S_j_param_3
)
{
	.reg .pred 	%p<2>;
	.reg .b32 	%r<6>;
	.reg .b64 	%rd<11>;
	.reg .b64 	%fd<4>;

	ld.param.u64 	%rd1, [_Z6vecAddPdS_S_j_param_0];
	ld.param.u64 	%rd2, [_Z6vecAddPdS_S_j_param_1];
	ld.param.u64 	%rd3, [_Z6vecAddPdS_S_j_param_2];
	ld.param.u32 	%r2, [_Z6vecAddPdS_S_j_param_3];
	mov.u32 	%r3, %tid.x;
	mov.u32 	%r4, %ntid.x;
	mov.u32 	%r5, %ctaid.x;
	mad.lo.s32 	%r1, %r4, %r5, %r3;
	setp.ge.u32 	%p1, %r1, %r2;
	@%p1 bra 	$L__BB0_2;
	cvta.to.global.u64 	%rd4, %rd1;
	cvta.to.global.u64 	%rd5, %rd2;
	cvta.to.global.u64 	%rd6, %rd3;
	mul.wide.u32 	%rd7, %r1, 8;
	add.s64 	%rd8, %rd4, %rd7;
	ld.global.f64 	%fd1, [%rd8];
	add.s64 	%rd9, %rd5, %rd7;
	ld.global.f64 	%fd2, [%rd9];
	add.f64 	%fd3, %fd1, %fd2;
	add.s64 	%rd10, %rd6, %rd7;
	st.global.f64 	[%rd10], %fd3;
$L__BB0_2:
	ret;

}
	// .globl	_Z17vecAddNonStreamedPdS_S_j
.visible .entry _Z17vecAddNonStreamedPdS_S_j(
	.param .u64 .ptr .align 1 _Z17vecAddNonStreamedPdS_S_j_param_0,
	.param .u64 .ptr .align 1 _Z17vecAddNonStreamedPdS_S_j_param_1,
	.param .u64 .ptr .align 1 _Z17vecAddNonStreamedPdS_S_j_param_2,
	.param .u32 _Z17vecAddNonStreamedPdS_S_j_param_3
)
{
	.reg .pred 	%p<2>;
	.reg .b32 	%r<6>;
	.reg .b64 	%rd<11>;
	.reg .b64 	%fd<4>;

	ld.param.u64 	%rd1, [_Z17vecAddNonStreamedPdS_S_j_param_0];
	ld.param.u64 	%rd2, [_Z17vecAddNonStreamedPdS_S_j_param_1];
	ld.param.u64 	%rd3, [_Z17vecAddNonStreamedPdS_S_j_param_2];
	ld.param.u32 	%r2, [_Z17vecAddNonStreamedPdS_S_j_param_3];
	mov.u32 	%r3, %tid.x;
	mov.u32 	%r4, %ntid.x;
	mov.u32 	%r5, %ctaid.x;
	mad.lo.s32 	%r1, %r4, %r5, %r3;
	setp.ge.u32 	%p1, %r1, %r2;
	@%p1 bra 	$L__BB1_2;
	cvta.to.global.u64 	%rd4, %rd1;
	cvta.to.global.u64 	%rd5, %rd2;
	cvta.to.global.u64 	%rd6, %rd3;
	mul.wide.u32 	%rd7, %r1, 8;
	add.s64 	%rd8, %rd4, %rd7;
	ld.global.f64 	%fd1, [%rd8];
	add.s64 	%rd9, %rd5, %rd7;
	ld.global.f64 	%fd2, [%rd9];
	add.f64 	%fd3, %fd1, %fd2;
	add.s64 	%rd10, %rd6, %rd7;
	st.global.f64 	[%rd10], %fd3;
$L__BB1_2:
	ret;

}


// ===== COMPILED SASS (sm_100) =====

	.target	sm_100

	.elftype	@"ET_EXEC"


//--------------------- .note.nv.tkinfo           --------------------------
	.section	.note.nv.tkinfo,"",@"SHT_NOTE"
	.sectionflags	@"SHF_NOTE_NV_TKINFO"
	.tkinfo
        /*0018*/ 	.word	0x00000002
        /*0030*/ 	.string	""
        /*0030*/ 	.string	"ptxas"
        /*0030*/ 	.string	"Cuda compilation tools, release 13.0, V13.0.88"
        /*0030*/ 	.string	"Build cuda_13.0.r13.0/compiler.36424714_0"
        /*0030*/ 	.string	"-arch sm_100 -m 64 "



//--------------------- .note.nv.cuinfo           --------------------------
	.section	.note.nv.cuinfo,"",@"SHT_NOTE"
	.sectionflags	@"SHF_NOTE_NV_CUINFO"
        /*0018*/ 	.short	0x0002
        /*001a*/ 	.short	0x0064
        /*001c*/ 	.short	0x0082
	.zero		2


//--------------------- .nv.info                  --------------------------
	.section	.nv.info,"",@"SHT_CUDA_INFO"
	.align	4


	//----- nvinfo : EIATTR_REGCOUNT
	.align		4
        /*0000*/ 	.byte	0x04, 0x2f
        /*0002*/ 	.short	(.L_1 - .L_0)
	.align		4
.L_0:
        /*0004*/ 	.word	index@(_Z6vecAddPdS_S_j)
        /*0008*/ 	.word	0x0000000e


	//----- nvinfo : EIATTR_FRAME_SIZE
	.align		4
.L_1:
        /*000c*/ 	.byte	0x04, 0x11
        /*000e*/ 	.short	(.L_3 - .L_2)
	.align		4
.L_2:
        /*0010*/ 	.word	index@(_Z6vecAddPdS_S_j)
        /*0014*/ 	.word	0x00000000


	//----- nvinfo : EIATTR_REGCOUNT
	.align		4
.L_3:
        /*0018*/ 	.byte	0x04, 0x2f
        /*001a*/ 	.short	(.L_5 - .L_4)
	.align		4
.L_4:
        /*001c*/ 	.word	index@(_Z17vecAddNonStreamedPdS_S_j)
        /*0020*/ 	.word	0x0000000e


	//----- nvinfo : EIATTR_FRAME_SIZE
	.align		4
.L_5:
        /*0024*/ 	.byte	0x04, 0x11
        /*0026*/ 	.short	(.L_7 - .L_6)
	.align		4
.L_6:
        /*0028*/ 	.word	index@(_Z17vecAddNonStreamedPdS_S_j)
        /*002c*/ 	.word	0x00000000


	//----- nvinfo : EIATTR_MIN_STACK_SIZE
	.align		4
.L_7:
        /*0030*/ 	.byte	0x04, 0x12
        /*0032*/ 	.short	(.L_9 - .L_8)
	.align		4
.L_8:
        /*0034*/ 	.word	index@(_Z17vecAddNonStreamedPdS_S_j)
        /*0038*/ 	.word	0x00000000


	//----- nvinfo : EIATTR_MIN_STACK_SIZE
	.align		4
.L_9:
        /*003c*/ 	.byte	0x04, 0x12
        /*003e*/ 	.short	(.L_11 - .L_10)
	.align		4
.L_10:
        /*0040*/ 	.word	index@(_Z6vecAddPdS_S_j)
        /*0044*/ 	.word	0x00000000
.L_11:


//--------------------- .nv.compat                --------------------------
	.section	.nv.compat,"",@"SHT_CUDA_COMPAT_INFO"
	.align	4
        /*0000*/ 	.byte	0x02, 0x09, 0x00, 0x00, 0x02, 0x02, 0x01, 0x00, 0x02, 0x05, 0x05, 0x00, 0x03, 0x07, 0x01, 0x01
        /*0010*/ 	.byte	0x02, 0x03, 0x00, 0x00, 0x02, 0x06, 0x01, 0x00, 0x04, 0x0b, 0x08, 0x00, 0x01, 0x00, 0x00, 0x00
        /*0020*/ 	.byte	0x00, 0x00, 0x00, 0x00


//--------------------- .nv.info._Z17vecAddNonStreamedPdS_S_j --------------------------
	.section	.nv.info._Z17vecAddNonStreamedPdS_S_j,"",@"SHT_CUDA_INFO"
	.sectionflags	@""
	.align	4


	//----- nvinfo : EIATTR_CUDA_API_VERSION
	.align		4
        /*0000*/ 	.byte	0x04, 0x37
        /*0002*/ 	.short	(.L_13 - .L_12)
.L_12:
        /*0004*/ 	.word	0x00000082


	//----- nvinfo : EIATTR_KPARAM_INFO
	.align		4
.L_13:
        /*0008*/ 	.byte	0x04, 0x17
        /*000a*/ 	.short	(.L_15 - .L_14)
.L_14:
        /*000c*/ 	.word	0x00000000
        /*0010*/ 	.short	0x0003
        /*0012*/ 	.short	0x0018
        /*0014*/ 	.byte	0x00, 0xf0, 0x11, 0x00


	//----- nvinfo : EIATTR_KPARAM_INFO
	.align		4
.L_15:
        /*0018*/ 	.byte	0x04, 0x17
        /*001a*/ 	.short	(.L_17 - .L_16)
.L_16:
        /*001c*/ 	.word	0x00000000
        /*0020*/ 	.short	0x0002
        /*0022*/ 	.short	0x0010
        /*0024*/ 	.byte	0x00, 0xf5, 0x21, 0x00


	//----- nvinfo : EIATTR_KPARAM_INFO
	.align		4
.L_17:
        /*0028*/ 	.byte	0x04, 0x17
        /*002a*/ 	.short	(.L_19 - .L_18)
.L_18:
        /*002c*/ 	.word	0x00000000
        /*0030*/ 	.short	0x0001
        /*0032*/ 	.short	0x0008
        /*0034*/ 	.byte	0x00, 0xf5, 0x21, 0x00


	//----- nvinfo : EIATTR_KPARAM_INFO
	.align		4
.L_19:
        /*0038*/ 	.byte	0x04, 0x17
        /*003a*/ 	.short	(.L_21 - .L_20)
.L_20:
        /*003c*/ 	.word	0x00000000
        /*0040*/ 	.short	0x0000
        /*0042*/ 	.short	0x0000
        /*0044*/ 	.byte	0x00, 0xf5, 0x21, 0x00


	//----- nvinfo : EIATTR_SPARSE_MMA_MASK
	.align		4
.L_21:
        /*0048*/ 	.byte	0x03, 0x50
        /*004a*/ 	.short	0x0000


	//----- nvinfo : EIATTR_MAXREG_COUNT
	.align		4
        /*004c*/ 	.byte	0x03, 0x1b
        /*004e*/ 	.short	0x00ff


	//----- nvinfo : EIATTR_MERCURY_ISA_VERSION
	.align		4
        /*0050*/ 	.byte	0x03, 0x5f
        /*0052*/ 	.short	0x0101


	//----- nvinfo : EIATTR_VRC_CTA_INIT_COUNT
	.align		4
        /*0054*/ 	.byte	0x02, 0x4a
	.zero		1
	.zero		1


	//----- nvinfo : EIATTR_EXIT_INSTR_OFFSETS
	.align		4
        /*0058*/ 	.byte	0x04, 0x1c
        /*005a*/ 	.short	(.L_23 - .L_22)


	//   ....[0]....
.L_22:
        /*005c*/ 	.word	0x00000070


	//   ....[1]....
        /*0060*/ 	.word	0x00000130


	//----- nvinfo : EIATTR_CBANK_PARAM_SIZE
	.align		4
.L_23:
        /*0064*/ 	.byte	0x03, 0x19
        /*0066*/ 	.short	0x001c


	//----- nvinfo : EIATTR_PARAM_CBANK
	.align		4
        /*0068*/ 	.byte	0x04, 0x0a
        /*006a*/ 	.short	(.L_25 - .L_24)
	.align		4
.L_24:
        /*006c*/ 	.word	index@(.nv.constant0._Z17vecAddNonStreamedPdS_S_j)
        /*0070*/ 	.short	0x0380
        /*0072*/ 	.short	0x001c


	//----- nvinfo : EIATTR_SW_WAR
	.align		4
.L_25:
        /*0074*/ 	.byte	0x04, 0x36
        /*0076*/ 	.short	(.L_27 - .L_26)
.L_26:
        /*0078*/ 	.word	0x00000008
.L_27:


//--------------------- .nv.info._Z6vecAddPdS_S_j --------------------------
	.section	.nv.info._Z6vecAddPdS_S_j,"",@"SHT_CUDA_INFO"
	.sectionflags	@""
	.align	4


	//----- nvinfo : EIATTR_CUDA_API_VERSION
	.align		4
        /*0000*/ 	.byte	0x04, 0x37
        /*0002*/ 	.short	(.L_29 - .L_28)
.L_28:
        /*0004*/ 	.word	0x00000082


	//----- nvinfo : EIATTR_KPARAM_INFO
	.align		4
.L_29:
        /*0008*/ 	.byte	0x04, 0x17
        /*000a*/ 	.short	(.L_31 - .L_30)
.L_30:
        /*000c*/ 	.word	0x00000000
        /*0010*/ 	.short	0x0003
        /*0012*/ 	.short	0x0018
        /*0014*/ 	.byte	0x00, 0xf0, 0x11, 0x00


	//----- nvinfo : EIATTR_KPARAM_INFO
	.align		4
.L_31:
        /*0018*/ 	.byte	0x04, 0x17
        /*001a*/ 	.short	(.L_33 - .L_32)
.L_32:
        /*001c*/ 	.word	0x00000000
        /*0020*/ 	.short	0x0002
        /*0022*/ 	.short	0x0010
        /*0024*/ 	.byte	0x00, 0xf5, 0x21, 0x00


	//----- nvinfo : EIATTR_KPARAM_INFO
	.align		4
.L_33:
        /*0028*/ 	.byte	0x04, 0x17
        /*002a*/ 	.short	(.L_35 - .L_34)
.L_34:
        /*002c*/ 	.word	0x00000000
        /*0030*/ 	.short	0x0001
        /*0032*/ 	.short	0x0008
        /*0034*/ 	.byte	0x00, 0xf5, 0x21, 0x00


	//----- nvinfo : EIATTR_KPARAM_INFO
	.align		4
.L_35:
        /*0038*/ 	.byte	0x04, 0x17
        /*003a*/ 	.short	(.L_37 - .L_36)
.L_36:
        /*003c*/ 	.word	0x00000000
        /*0040*/ 	.short	0x0000
        /*0042*/ 	.short	0x0000
        /*0044*/ 	.byte	0x00, 0xf5, 0x21, 0x00


	//----- nvinfo : EIATTR_SPARSE_MMA_MASK
	.align		4
.L_37:
        /*0048*/ 	.byte	0x03, 0x50
        /*004a*/ 	.short	0x0000


	//----- nvinfo : EIATTR_MAXREG_COUNT
	.align		4
        /*004c*/ 	.byte	0x03, 0x1b
        /*004e*/ 	.short	0x00ff


	//----- nvinfo : EIATTR_MERCURY_ISA_VERSION
	.align		4
        /*0050*/ 	.byte	0x03, 0x5f
        /*0052*/ 	.short	0x0101


	//----- nvinfo : EIATTR_VRC_CTA_INIT_COUNT
	.align		4
        /*0054*/ 	.byte	0x02, 0x4a
	.zero		1
	.zero		1


	//----- nvinfo : EIATTR_EXIT_INSTR_OFFSETS
	.align		4
        /*0058*/ 	.byte	0x04, 0x1c
        /*005a*/ 	.short	(.L_39 - .L_38)


	//   ....[0]....
.L_38:
        /*005c*/ 	.word	0x00000070


	//   ....[1]....
        /*0060*/ 	.word	0x00000130


	//----- nvinfo : EIATTR_CBANK_PARAM_SIZE
	.align		4
.L_39:
        /*0064*/ 	.byte	0x03, 0x19
        /*0066*/ 	.short	0x001c


	//----- nvinfo : EIATTR_PARAM_CBANK
	.align		4
        /*0068*/ 	.byte	0x04, 0x0a
        /*006a*/ 	.short	(.L_41 - .L_40)
	.align		4
.L_40:
        /*006c*/ 	.word	index@(.nv.constant0._Z6vecAddPdS_S_j)
        /*0070*/ 	.short	0x0380
        /*0072*/ 	.short	0x001c


	//----- nvinfo : EIATTR_SW_WAR
	.align		4
.L_41:
        /*0074*/ 	.byte	0x04, 0x36
        /*0076*/ 	.short	(.L_43 - .L_42)
.L_42:
        /*0078*/ 	.word	0x00000008
.L_43:


//--------------------- .nv.callgraph             --------------------------
	.section	.nv.callgraph,"",@"SHT_CUDA_CALLGRAPH"
	.align	4
	.sectionentsize	8
	.align		4
        /*0000*/ 	.word	0x00000000
	.align		4
        /*0004*/ 	.word	0xffffffff
	.align		4
        /*0008*/ 	.word	0x00000000
	.align		4
        /*000c*/ 	.word	0xfffffffe
	.align		4
        /*0010*/ 	.word	0x00000000
	.align		4
        /*0014*/ 	.word	0xfffffffd
	.align		4
        /*0018*/ 	.word	0x00000000
	.align		4
        /*001c*/ 	.word	0xfffffffc


//--------------------- .text._Z17vecAddNonStreamedPdS_S_j --------------------------
	.section	.text._Z17vecAddNonStreamedPdS_S_j,"ax",@progbits
	.align	128
        .global         _Z17vecAddNonStreamedPdS_S_j
        .type           _Z17vecAddNonStreamedPdS_S_j,@function
        .size           _Z17vecAddNonStreamedPdS_S_j,(.L_x_2 - _Z17vecAddNonStreamedPdS_S_j)
        .other          _Z17vecAddNonStreamedPdS_S_j,@"STO_CUDA_ENTRY STV_DEFAULT"
_Z17vecAddNonStreamedPdS_S_j:
.text._Z17vecAddNonStreamedPdS_S_j:
[----:B------:R-:W-:Y:S01]  /*0000*/  LDC R1, c[0x0][0x37c] ;  /* 0x0000df00ff017b82 */ /* 0x000fe20000000800 */
[----:B------:R-:W0:Y:S01]  /*0010*/  S2R R11, SR_TID.X ;  /* 0x00000000000b7919 */ /* 0x000e220000002100 */
[----:B------:R-:W0:Y:S01]  /*0020*/  LDCU UR4, c[0x0][0x360] ;  /* 0x00006c00ff0477ac */ /* 0x000e220008000800 */
[----:B------:R-:W0:Y:S01]  /*0030*/  S2R R0, SR_CTAID.X ;  /* 0x0000000000007919 */ /* 0x000e220000002500 */
[----:B------:R-:W1:Y:S01]  /*0040*/  LDCU UR5, c[0x0][0x398] ;  /* 0x00007300ff0577ac */ /* 0x000e620008000800 */
[----:B0-----:R-:W-:-:S05]  /*0050*/  IMAD R11, R0, UR4, R11 ;  /* 0x00000004000b7c24 */ /* 0x001fca000f8e020b */
[----:B-1----:R-:W-:-:S13]  /*0060*/  ISETP.GE.U32.AND P0, PT, R11, UR5, PT ;  /* 0x000000050b007c0c */ /* 0x002fda000bf06070 */
[----:B------:R-:W-:Y:S05]  /*0070*/  @P0 EXIT ;  /* 0x000000000000094d */ /* 0x000fea0003800000 */
[----:B------:R-:W0:Y:S01]  /*0080*/  LDC.64 R2, c[0x0][0x380] ;  /* 0x0000e000ff027b82 */ /* 0x000e220000000a00 */
[----:B------:R-:W1:Y:S07]  /*0090*/  LDCU.64 UR4, c[0x0][0x358] ;  /* 0x00006b00ff0477ac */ /* 0x000e6e0008000a00 */
[----:B------:R-:W2:Y:S08]  /*00a0*/  LDC.64 R4, c[0x0][0x388] ;  /* 0x0000e200ff047b82 */ /* 0x000eb00000000a00 */
[----:B------:R-:W3:Y:S01]  /*00b0*/  LDC.64 R8, c[0x0][0x390] ;  /* 0x0000e400ff087b82 */ /* 0x000ee20000000a00 */
[----:B0-----:R-:W-:-:S06]  /*00c0*/  IMAD.WIDE.U32 R2, R11, 0x8, R2 ;  /* 0x000000080b027825 */ /* 0x001fcc00078e0002 */
[----:B-1----:R-:W4:Y:S01]  /*00d0*/  LDG.E.64 R2, desc[UR4][R2.64] ;  /* 0x0000000402027981 */ /* 0x002f22000c1e1b00 */
[----:B--2---:R-:W-:-:S06]  /*00e0*/  IMAD.WIDE.U32 R4, R11, 0x8, R4 ;  /* 0x000000080b047825 */ /* 0x004fcc00078e0004 */
[----:B------:R-:W4:Y:S01]  /*00f0*/  LDG.E.64 R4, desc[UR4][R4.64] ;  /* 0x0000000404047981 */ /* 0x000f22000c1e1b00 */
[----:B---3--:R-:W-:Y:S01]  /*0100*/  IMAD.WIDE.U32 R8, R11, 0x8, R8 ;  /* 0x000000080b087825 */ /* 0x008fe200078e0008 */
[----:B----4-:R-:W-:-:S07]  /*0110*/  DADD R6, R2, R4 ;  /* 0x0000000002067229 */ /* 0x010fce0000000004 */
[----:B------:R-:W-:Y:S01]  /*0120*/  STG.E.64 desc[UR4][R8.64], R6 ;  /* 0x0000000608007986 */ /* 0x000fe2000c101b04 */
[----:B------:R-:W-:Y:S05]  /*0130*/  EXIT ;  /* 0x000000000000794d */ /* 0x000fea0003800000 */
.L_x_0:
[----:B------:R-:W-:-:S00]  /*0140*/  BRA `(.L_x_0) ;  /* 0xfffffffc00fc7947 */ /* 0x000fc0000383ffff */
[----:B------:R-:W-:-:S00]  /*0150*/  NOP ;  /* 0x0000000000007918 */ /* 0x000fc00000000000 */
        /* <DEDUP_REMOVED lines=10> */
.L_x_2:


//--------------------- .text._Z6vecAddPdS_S_j    --------------------------
	.section	.text._Z6vecAddPdS_S_j,"ax",@progbits
	.align	128
        .global         _Z6vecAddPdS_S_j
        .type           _Z6vecAddPdS_S_j,@function
        .size           _Z6vecAddPdS_S_j,(.L_x_3 - _Z6vecAddPdS_S_j)
        .other          _Z6vecAddPdS_S_j,@"STO_CUDA_ENTRY STV_DEFAULT"
_Z6vecAddPdS_S_j:
.text._Z6vecAddPdS_S_j:
        /* <DEDUP_REMOVED lines=20> */
.L_x_1:
        /* <DEDUP_REMOVED lines=12> */
.L_x_3:


//--------------------- .nv.shared.reserved.0     --------------------------
	.section	.nv.shared.reserved.0,"aw",@nobits
	.weak		__nv_reservedSMEM_offset_0_alias
	.size		__nv_reservedSMEM_offset_0_alias, 0, 64
	.other		__nv_reservedSMEM_offset_0_alias,@"STO_CUDA_RESERVED_SHARED STV_DEFAULT"
__nv_reservedSMEM_offset_0_alias:
	.zero		0
	.zero		64


//--------------------- .nv.constant0._Z17vecAddNonStreamedPdS_S_j --------------------------
	.section	.nv.constant0._Z17vecAddNonStreamedPdS_S_j,"a",@progbits
	.sectionflags	@""
	.align	4
.nv.constant0._Z17vecAddNonStreamedPdS_S_j:
	.zero		924


//--------------------- .nv.constant0._Z6vecAddPdS_S_j --------------------------
	.section	.nv.constant0._Z6vecAddPdS_S_j,"a",@progbits
	.sectionflags	@""
	.align	4
.nv.constant0._Z6vecAddPdS_S_j:
	.zero		924


//--------------------- SYMBOLS --------------------------

	.type		.nv.reservedSmem.offset0,@object
	.size		.nv.reservedSmem.offset0,0x4
